//
// Generated by NVIDIA NVVM Compiler
//
// Compiler Build ID: CL-36424714
// Cuda compilation tools, release 13.0, V13.0.88
// Based on NVVM 20.0.0
//

.version 9.0
.target sm_100
.address_size 64

	// .globl	_Z8multiplyPiS_S_i

.visible .entry _Z8multiplyPiS_S_i(
	.param .u64 .ptr .align 1 _Z8multiplyPiS_S_i_param_0,
	.param .u64 .ptr .align 1 _Z8multiplyPiS_S_i_param_1,
	.param .u64 .ptr .align 1 _Z8multiplyPiS_S_i_param_2,
	.param .u32 _Z8multiplyPiS_S_i_param_3
)
{
	.reg .pred 	%p<10>;
	.reg .b32 	%r<71>;
	.reg .b64 	%rd<71>;

	ld.param.u64 	%rd23, [_Z8multiplyPiS_S_i_param_0];
	ld.param.u64 	%rd24, [_Z8multiplyPiS_S_i_param_1];
	ld.param.u64 	%rd25, [_Z8multiplyPiS_S_i_param_2];
	ld.param.u32 	%r10, [_Z8multiplyPiS_S_i_param_3];
	cvta.to.global.u64 	%rd1, %rd24;
	cvta.to.global.u64 	%rd2, %rd23;
	cvta.to.global.u64 	%rd26, %rd25;
	mov.u32 	%r11, %ctaid.y;
	mov.u32 	%r12, %ntid.y;
	mov.u32 	%r13, %tid.y;
	mad.lo.s32 	%r14, %r11, %r12, %r13;
	mov.u32 	%r15, %ctaid.x;
	mov.u32 	%r16, %ntid.x;
	mov.u32 	%r17, %tid.x;
	mad.lo.s32 	%r1, %r15, %r16, %r17;
	mul.lo.s32 	%r2, %r10, %r14;
	add.s32 	%r18, %r2, %r1;
	mul.wide.s32 	%rd27, %r18, 4;
	add.s64 	%rd3, %rd26, %rd27;
	mov.b32 	%r19, 0;
	st.global.u32 	[%rd3], %r19;
	cvt.s64.s32 	%rd4, %r10;
	setp.eq.s32 	%p1, %r10, 0;
	@%p1 bra 	$L__BB0_12;
	cvt.s64.s32 	%rd5, %r2;
	cvt.s64.s32 	%rd6, %r1;
	setp.lt.u32 	%p2, %r10, 8;
	mov.b64 	%rd69, 0;
	mov.b32 	%r68, 0;
	@%p2 bra 	$L__BB0_4;
	and.b64  	%rd69, %rd4, -8;
	shl.b64 	%rd29, %rd6, 2;
	add.s64 	%rd66, %rd1, %rd29;
	shl.b64 	%rd9, %rd4, 5;
	shl.b64 	%rd30, %rd5, 2;
	add.s64 	%rd31, %rd30, %rd2;
	add.s64 	%rd65, %rd31, 16;
	shl.b64 	%rd11, %rd4, 2;
	mov.b32 	%r68, 0;
	mov.u64 	%rd67, %rd69;
$L__BB0_3:
	.pragma "nounroll";
	ld.global.u32 	%r22, [%rd65+-16];
	ld.global.u32 	%r23, [%rd66];
	mad.lo.s32 	%r24, %r23, %r22, %r68;
	st.global.u32 	[%rd3], %r24;
	ld.global.u32 	%r25, [%rd65+-12];
	add.s64 	%rd32, %rd66, %rd11;
	ld.global.u32 	%r26, [%rd32];
	mad.lo.s32 	%r27, %r26, %r25, %r24;
	st.global.u32 	[%rd3], %r27;
	ld.global.u32 	%r28, [%rd65+-8];
	add.s64 	%rd33, %rd32, %rd11;
	ld.global.u32 	%r29, [%rd33];
	mad.lo.s32 	%r30, %r29, %r28, %r27;
	st.global.u32 	[%rd3], %r30;
	ld.global.u32 	%r31, [%rd65+-4];
	add.s64 	%rd34, %rd33, %rd11;
	ld.global.u32 	%r32, [%rd34];
	mad.lo.s32 	%r33, %r32, %r31, %r30;
	st.global.u32 	[%rd3], %r33;
	ld.global.u32 	%r34, [%rd65];
	add.s64 	%rd35, %rd34, %rd11;
	ld.global.u32 	%r35, [%rd35];
	mad.lo.s32 	%r36, %r35, %r34, %r33;
	st.global.u32 	[%rd3], %r36;
	ld.global.u32 	%r37, [%rd65+4];
	add.s64 	%rd36, %rd35, %rd11;
	ld.global.u32 	%r38, [%rd36];
	mad.lo.s32 	%r39, %r38, %r37, %r36;
	st.global.u32 	[%rd3], %r39;
	ld.global.u32 	%r40, [%rd65+8];
	add.s64 	%rd37, %rd36, %rd11;
	ld.global.u32 	%r41, [%rd37];
	mad.lo.s32 	%r42, %r41, %r40, %r39;
	st.global.u32 	[%rd3], %r42;
	ld.global.u32 	%r43, [%rd65+12];
	add.s64 	%rd38, %rd37, %rd11;
	ld.global.u32 	%r44, [%rd38];
	mad.lo.s32 	%r68, %r44, %r43, %r42;
	st.global.u32 	[%rd3], %r68;
	add.s64 	%rd67, %rd67, -8;
	add.s64 	%rd66, %rd66, %rd9;
	add.s64 	%rd65, %rd65, 32;
	setp.ne.s64 	%p3, %rd67, 0;
	@%p3 bra 	$L__BB0_3;
$L__BB0_4:
	and.b32  	%r45, %r10, 7;
	setp.eq.s32 	%p4, %r45, 0;
	@%p4 bra 	$L__BB0_12;
	and.b64  	%rd39, %rd4, 7;
	add.s64 	%rd40, %rd39, -1;
	setp.lt.u64 	%p5, %rd40, 3;
	@%p5 bra 	$L__BB0_7;
	add.s64 	%rd41, %rd69, %rd5;
	shl.b64 	%rd42, %rd41, 2;
	add.s64 	%rd43, %rd2, %rd42;
	ld.global.u32 	%r46, [%rd43];
	mad.lo.s64 	%rd44, %rd69, %rd4, %rd6;
	shl.b64 	%rd45, %rd44, 2;
	add.s64 	%rd46, %rd1, %rd45;
	ld.global.u32 	%r47, [%rd46];
	mad.lo.s32 	%r48, %r47, %r46, %r68;
	st.global.u32 	[%rd3], %r48;
	ld.global.u32 	%r49, [%rd43+4];
	shl.b64 	%rd47, %rd4, 2;
	add.s64 	%rd48, %rd46, %rd47;
	ld.global.u32 	%r50, [%rd48];
	mad.lo.s32 	%r51, %r50, %r49, %r48;
	st.global.u32 	[%rd3], %r51;
	ld.global.u32 	%r52, [%rd43+8];
	add.s64 	%rd49, %rd48, %rd47;
	ld.global.u32 	%r53, [%rd49];
	mad.lo.s32 	%r54, %r53, %r52, %r51;
	st.global.u32 	[%rd3], %r54;
	ld.global.u32 	%r55, [%rd43+12];
	add.s64 	%rd50, %rd49, %rd47;
	ld.global.u32 	%r56, [%rd50];
	mad.lo.s32 	%r68, %r56, %r55, %r54;
	st.global.u32 	[%rd3], %r68;
	add.s64 	%rd69, %rd69, 4;
$L__BB0_7:
	and.b32  	%r57, %r10, 3;
	setp.eq.s32 	%p6, %r57, 0;
	@%p6 bra 	$L__BB0_12;
	setp.eq.s32 	%p7, %r57, 1;
	@%p7 bra 	$L__BB0_10;
	add.s64 	%rd51, %rd69, %rd5;
	shl.b64 	%rd52, %rd51, 2;
	add.s64 	%rd53, %rd2, %rd52;
	ld.global.u32 	%r58, [%rd53];
	mad.lo.s64 	%rd54, %rd69, %rd4, %rd6;
	shl.b64 	%rd55, %rd54, 2;
	add.s64 	%rd56, %rd1, %rd55;
	ld.global.u32 	%r59, [%rd56];
	mad.lo.s32 	%r60, %r59, %r58, %r68;
	st.global.u32 	[%rd3], %r60;
	ld.global.u32 	%r61, [%rd53+4];
	shl.b64 	%rd57, %rd4, 2;
	add.s64 	%rd58, %rd56, %rd57;
	ld.global.u32 	%r62, [%rd58];
	mad.lo.s32 	%r68, %r62, %r61, %r60;
	st.global.u32 	[%rd3], %r68;
	add.s64 	%rd69, %rd69, 2;
$L__BB0_10:
	and.b32  	%r63, %r10, 1;
	setp.eq.b32 	%p8, %r63, 1;
	not.pred 	%p9, %p8;
	@%p9 bra 	$L__BB0_12;
	add.s64 	%rd59, %rd69, %rd5;
	shl.b64 	%rd60, %rd59, 2;
	add.s64 	%rd61, %rd2, %rd60;
	ld.global.u32 	%r64, [%rd61];
	mad.lo.s64 	%rd62, %rd69, %rd4, %rd6;
	shl.b64 	%rd63, %rd62, 2;
	add.s64 	%rd64, %rd1, %rd63;
	ld.global.u32 	%r65, [%rd64];
	mad.lo.s32 	%r66, %r65, %r64, %r68;
	st.global.u32 	[%rd3], %r66;
$L__BB0_12:
	ret;

}


// ===== COMPILED SASS (sm_100) =====

	.target	sm_100

	.elftype	@"ET_EXEC"


//--------------------- .note.nv.tkinfo           --------------------------
	.section	.note.nv.tkinfo,"",@"SHT_NOTE"
	.sectionflags	@"SHF_NOTE_NV_TKINFO"
	.tkinfo
        /*0018*/ 	.word	0x00000002
        /*0030*/ 	.string	""
        /*0030*/ 	.string	"ptxas"
        /*0030*/ 	.string	"Cuda compilation tools, release 13.0, V13.0.88"
        /*0030*/ 	.string	"Build cuda_13.0.r13.0/compiler.36424714_0"
        /*0030*/ 	.string	"-arch sm_100 -m 64 "



//--------------------- .note.nv.cuinfo           --------------------------
	.section	.note.nv.cuinfo,"",@"SHT_NOTE"
	.sectionflags	@"SHF_NOTE_NV_CUINFO"
        /*0018*/ 	.short	0x0002
        /*001a*/ 	.short	0x0064
        /*001c*/ 	.short	0x0082
	.zero		2


//--------------------- .nv.info                  --------------------------
	.section	.nv.info,"",@"SHT_CUDA_INFO"
	.align	4


	//----- nvinfo : EIATTR_REGCOUNT
	.align		4
        /*0000*/ 	.byte	0x04, 0x2f
        /*0002*/ 	.short	(.L_1 - .L_0)
	.align		4
.L_0:
        /*0004*/ 	.word	index@(_Z8multiplyPiS_S_i)
        /*0008*/ 	.word	0x00000020


	//----- nvinfo : EIATTR_FRAME_SIZE
	.align		4
.L_1:
        /*000c*/ 	.byte	0x04, 0x11
        /*000e*/ 	.short	(.L_3 - .L_2)
	.align		4
.L_2:
        /*0010*/ 	.word	index@(_Z8multiplyPiS_S_i)
        /*0014*/ 	.word	0x00000000


	//----- nvinfo : EIATTR_MIN_STACK_SIZE
	.align		4
.L_3:
        /*0018*/ 	.byte	0x04, 0x12
        /*001a*/ 	.short	(.L_5 - .L_4)
	.align		4
.L_4:
        /*001c*/ 	.word	index@(_Z8multiplyPiS_S_i)
        /*0020*/ 	.word	0x00000000
.L_5:


//--------------------- .nv.compat                --------------------------
	.section	.nv.compat,"",@"SHT_CUDA_COMPAT_INFO"
	.align	4
        /*0000*/ 	.byte	0x02, 0x09, 0x00, 0x00, 0x02, 0x02, 0x01, 0x00, 0x02, 0x05, 0x05, 0x00, 0x03, 0x07, 0x01, 0x01
        /*0010*/ 	.byte	0x02, 0x03, 0x00, 0x00, 0x02, 0x06, 0x01, 0x00, 0x04, 0x0b, 0x08, 0x00, 0x09, 0x00, 0x00, 0x00
        /*0020*/ 	.byte	0x00, 0x00, 0x00, 0x00


//--------------------- .nv.info._Z8multiplyPiS_S_i --------------------------
	.section	.nv.info._Z8multiplyPiS_S_i,"",@"SHT_CUDA_INFO"
	.sectionflags	@""
	.align	4


	//----- nvinfo : EIATTR_CUDA_API_VERSION
	.align		4
        /*0000*/ 	.byte	0x04, 0x37
        /*0002*/ 	.short	(.L_7 - .L_6)
.L_6:
        /*0004*/ 	.word	0x00000082


	//----- nvinfo : EIATTR_KPARAM_INFO
	.align		4
.L_7:
        /*0008*/ 	.byte	0x04, 0x17
        /*000a*/ 	.short	(.L_9 - .L_8)
.L_8:
        /*000c*/ 	.word	0x00000000
        /*0010*/ 	.short	0x0003
        /*0012*/ 	.short	0x0018
        /*0014*/ 	.byte	0x00, 0xf0, 0x11, 0x00


	//----- nvinfo : EIATTR_KPARAM_INFO
	.align		4
.L_9:
        /*0018*/ 	.byte	0x04, 0x17
        /*001a*/ 	.short	(.L_11 - .L_10)
.L_10:
        /*001c*/ 	.word	0x00000000
        /*0020*/ 	.short	0x0002
        /*0022*/ 	.short	0x0010
        /*0024*/ 	.byte	0x00, 0xf5, 0x21, 0x00


	//----- nvinfo : EIATTR_KPARAM_INFO
	.align		4
.L_11:
        /*0028*/ 	.byte	0x04, 0x17
        /*002a*/ 	.short	(.L_13 - .L_12)
.L_12:
        /*002c*/ 	.word	0x00000000
        /*0030*/ 	.short	0x0001
        /*0032*/ 	.short	0x0008
        /*0034*/ 	.byte	0x00, 0xf5, 0x21, 0x00


	//----- nvinfo : EIATTR_KPARAM_INFO
	.align		4
.L_13:
        /*0038*/ 	.byte	0x04, 0x17
        /*003a*/ 	.short	(.L_15 - .L_14)
.L_14:
        /*003c*/ 	.word	0x00000000
        /*0040*/ 	.short	0x0000
        /*0042*/ 	.short	0x0000
        /*0044*/ 	.byte	0x00, 0xf5, 0x21, 0x00


	//----- nvinfo : EIATTR_SPARSE_MMA_MASK
	.align		4
.L_15:
        /*0048*/ 	.byte	0x03, 0x50
        /*004a*/ 	.short	0x0000


	//----- nvinfo : EIATTR_MAXREG_COUNT
	.align		4
        /*004c*/ 	.byte	0x03, 0x1b
        /*004e*/ 	.short	0x00ff


	//----- nvinfo : EIATTR_MERCURY_ISA_VERSION
	.align		4
        /*0050*/ 	.byte	0x03, 0x5f
        /*0052*/ 	.short	0x0101


	//----- nvinfo : EIATTR_VRC_CTA_INIT_COUNT
	.align		4
        /*0054*/ 	.byte	0x02, 0x4a
	.zero		1
	.zero		1


	//----- nvinfo : EIATTR_EXIT_INSTR_OFFSETS
	.align		4
        /*0058*/ 	.byte	0x04, 0x1c
        /*005a*/ 	.short	(.L_17 - .L_16)


	//   ....[0]....
.L_16:
        /*005c*/ 	.word	0x00000110


	//   ....[1]....
        /*0060*/ 	.word	0x00000620


	//   ....[2]....
        /*0064*/ 	.word	0x000008f0


	//   ....[3]....
        /*0068*/ 	.word	0x00000ad0


	//   ....[4]....
        /*006c*/ 	.word	0x00000bf0


	//----- nvinfo : EIATTR_CBANK_PARAM_SIZE
	.align		4
.L_17:
        /*0070*/ 	.byte	0x03, 0x19
        /*0072*/ 	.short	0x001c


	//----- nvinfo : EIATTR_PARAM_CBANK
	.align		4
        /*0074*/ 	.byte	0x04, 0x0a
        /*0076*/ 	.short	(.L_19 - .L_18)
	.align		4
.L_18:
        /*0078*/ 	.word	index@(.nv.constant0._Z8multiplyPiS_S_i)
        /*007c*/ 	.short	0x0380
        /*007e*/ 	.short	0x001c


	//----- nvinfo : EIATTR_SW_WAR
	.align		4
.L_19:
        /*0080*/ 	.byte	0x04, 0x36
        /*0082*/ 	.short	(.L_21 - .L_20)
.L_20:
        /*0084*/ 	.word	0x00000008
.L_21:


//--------------------- .nv.callgraph             --------------------------
	.section	.nv.callgraph,"",@"SHT_CUDA_CALLGRAPH"
	.align	4
	.sectionentsize	8
	.align		4
        /*0000*/ 	.word	0x00000000
	.align		4
        /*0004*/ 	.word	0xffffffff
	.align		4
        /*0008*/ 	.word	0x00000000
	.align		4
        /*000c*/ 	.word	0xfffffffe
	.align		4
        /*0010*/ 	.word	0x00000000
	.align		4
        /*0014*/ 	.word	0xfffffffd
	.align		4
        /*0018*/ 	.word	0x00000000
	.align		4
        /*001c*/ 	.word	0xfffffffc


//--------------------- .text._Z8multiplyPiS_S_i  --------------------------
	.section	.text._Z8multiplyPiS_S_i,"ax",@progbits
	.align	128
        .global         _Z8multiplyPiS_S_i
        .type           _Z8multiplyPiS_S_i,@function
        .size           _Z8multiplyPiS_S_i,(.L_x_5 - _Z8multiplyPiS_S_i)
        .other          _Z8multiplyPiS_S_i,@"STO_CUDA_ENTRY STV_DEFAULT"
_Z8multiplyPiS_S_i:
.text._Z8multiplyPiS_S_i:
[----:B------:R-:W-:Y:S01]  /*0000*/  LDC R1, c[0x0][0x37c] ;  /* 0x0000df00ff017b82 */ /* 0x000fe20000000800 */
[----:B------:R-:W0:Y:S07]  /*0010*/  S2R R2, SR_TID.Y ;  /* 0x0000000000027919 */ /* 0x000e2e0000002200 */
[----:B------:R-:W0:Y:S01]  /*0020*/  S2UR UR4, SR_CTAID.Y ;  /* 0x00000000000479c3 */ /* 0x000e220000002600 */
[----:B------:R-:W1:Y:S07]  /*0030*/  S2R R13, SR_TID.X ;  /* 0x00000000000d7919 */ /* 0x000e6e0000002100 */
[----:B------:R-:W0:Y:S08]  /*0040*/  LDC R3, c[0x0][0x364] ;  /* 0x0000d900ff037b82 */ /* 0x000e300000000800 */
[----:B------:R-:W1:Y:S08]  /*0050*/  S2UR UR6, SR_CTAID.X ;  /* 0x00000000000679c3 */ /* 0x000e700000002500 */
[----:B------:R-:W1:Y:S08]  /*0060*/  LDC R12, c[0x0][0x360] ;  /* 0x0000d800ff0c7b82 */ /* 0x000e700000000800 */
[----:B------:R-:W2:Y:S01]  /*0070*/  LDC R0, c[0x0][0x398] ;  /* 0x0000e600ff007b82 */ /* 0x000ea20000000800 */
[----:B0-----:R-:W-:Y:S01]  /*0080*/  IMAD R3, R3, UR4, R2 ;  /* 0x0000000403037c24 */ /* 0x001fe2000f8e0202 */
[----:B------:R-:W0:Y:S06]  /*0090*/  LDCU.64 UR4, c[0x0][0x358] ;  /* 0x00006b00ff0477ac */ /* 0x000e2c0008000a00 */
[----:B------:R-:W3:Y:S01]  /*00a0*/  LDC.64 R14, c[0x0][0x390] ;  /* 0x0000e400ff0e7b82 */ /* 0x000ee20000000a00 */
[----:B-1----:R-:W-:-:S02]  /*00b0*/  IMAD R12, R12, UR6, R13 ;  /* 0x000000060c0c7c24 */ /* 0x002fc4000f8e020d */
[----:B--2---:R-:W-:Y:S01]  /*00c0*/  IMAD R2, R3, R0, RZ ;  /* 0x0000000003027224 */ /* 0x004fe200078e02ff */
[----:B------:R-:W-:-:S03]  /*00d0*/  ISETP.NE.AND P0, PT, R0, RZ, PT ;  /* 0x000000ff0000720c */ /* 0x000fc60003f05270 */
[----:B------:R-:W-:-:S04]  /*00e0*/  IMAD.IADD R3, R12, 0x1, R2 ;  /* 0x000000010c037824 */ /* 0x000fc800078e0202 */
[----:B---3--:R-:W-:-:S05]  /*00f0*/  IMAD.WIDE R14, R3, 0x4, R14 ;  /* 0x00000004030e7825 */ /* 0x008fca00078e020e */
[----:B0-----:R0:W-:Y:S01]  /*0100*/  STG.E desc[UR4][R14.64], RZ ;  /* 0x000000ff0e007986 */ /* 0x0011e2000c101904 */
[----:B------:R-:W-:Y:S05]  /*0110*/  @!P0 EXIT ;  /* 0x000000000000894d */ /* 0x000fea0003800000 */
[C---:B------:R-:W-:Y:S02]  /*0120*/  ISETP.GE.U32.AND P0, PT, R0.reuse, 0x8, PT ;  /* 0x000000080000780c */ /* 0x040fe40003f06070 */
[----:B------:R-:W-:Y:S02]  /*0130*/  CS2R R4, SRZ ;  /* 0x0000000000047805 */ /* 0x000fe4000001ff00 */
[----:B------:R-:W-:Y:S01]  /*0140*/  LOP3.LUT P1, RZ, R0, 0x7, RZ, 0xc0, !PT ;  /* 0x0000000700ff7812 */ /* 0x000fe2000782c0ff */
[----:B------:R-:W-:Y:S01]  /*0150*/  IMAD.MOV.U32 R23, RZ, RZ, RZ ;  /* 0x000000ffff177224 */ /* 0x000fe200078e00ff */
[----:B------:R-:W-:Y:S02]  /*0160*/  SHF.R.S32.HI R3, RZ, 0x1f, R2 ;  /* 0x0000001fff037819 */ /* 0x000fe40000011402 */
[----:B------:R-:W-:Y:S02]  /*0170*/  SHF.R.S32.HI R13, RZ, 0x1f, R12 ;  /* 0x0000001fff0d7819 */ /* 0x000fe4000001140c */
[----:B------:R-:W-:-:S03]  /*0180*/  SHF.R.S32.HI R7, RZ, 0x1f, R0 ;  /* 0x0000001fff077819 */ /* 0x000fc60000011400 */
[----:B------:R-:W-:Y:S05]  /*0190*/  @!P0 BRA `(.L_x_0) ;  /* 0x0000000400208947 */ /* 0x000fea0003800000 */
[----:B------:R-:W1:Y:S01]  /*01a0*/  LDCU.128 UR8, c[0x0][0x380] ;  /* 0x00007000ff0877ac */ /* 0x000e620008000c00 */
[C---:B------:R-:W-:Y:S01]  /*01b0*/  LOP3.LUT R5, R0.reuse, 0xfffffff8, RZ, 0xc0, !PT ;  /* 0xfffffff800057812 */ /* 0x040fe200078ec0ff */
[C---:B------:R-:W-:Y:S01]  /*01c0*/  IMAD.SHL.U32 R25, R0.reuse, 0x4, RZ ;  /* 0x0000000400197824 */ /* 0x040fe200078e00ff */
[C-C-:B------:R-:W-:Y:S01]  /*01d0*/  SHF.L.U64.HI R10, R0.reuse, 0x5, R7.reuse ;  /* 0x00000005000a7819 */ /* 0x140fe20000010207 */
[--C-:B------:R-:W-:Y:S01]  /*01e0*/  IMAD.MOV.U32 R4, RZ, RZ, R7.reuse ;  /* 0x000000ffff047224 */ /* 0x100fe200078e0007 */
[--C-:B------:R-:W-:Y:S01]  /*01f0*/  SHF.L.U64.HI R11, R0, 0x2, R7.reuse ;  /* 0x00000002000b7819 */ /* 0x100fe20000010207 */
[----:B------:R-:W-:Y:S02]  /*0200*/  IMAD.MOV.U32 R23, RZ, RZ, RZ ;  /* 0x000000ffff177224 */ /* 0x000fe400078e00ff */
[----:B------:R-:W-:Y:S02]  /*0210*/  IMAD.MOV.U32 R8, RZ, RZ, R7 ;  /* 0x000000ffff087224 */ /* 0x000fe400078e0007 */
[----:B------:R-:W-:Y:S01]  /*0220*/  IMAD.MOV.U32 R6, RZ, RZ, R5 ;  /* 0x000000ffff067224 */ /* 0x000fe200078e0005 */
[----:B-1----:R-:W-:-:S02]  /*0230*/  LEA R24, P0, R12, UR10, 0x2 ;  /* 0x0000000a0c187c11 */ /* 0x002fc4000f8010ff */
[----:B------:R-:W-:Y:S02]  /*0240*/  LEA R16, P2, R2, UR8, 0x2 ;  /* 0x0000000802107c11 */ /* 0x000fe4000f8410ff */
[----:B------:R-:W-:Y:S02]  /*0250*/  LEA.HI.X R9, R12, UR11, R13, 0x2, P0 ;  /* 0x0000000b0c097c11 */ /* 0x000fe400080f140d */
[----:B------:R-:W-:Y:S02]  /*0260*/  LEA.HI.X R17, R2, UR9, R3, 0x2, P2 ;  /* 0x0000000902117c11 */ /* 0x000fe400090f1403 */
[----:B------:R-:W-:-:S05]  /*0270*/  IADD3 R16, P0, PT, R16, 0x10, RZ ;  /* 0x0000001010107810 */ /* 0x000fca0007f1e0ff */
[----:B------:R-:W-:-:S08]  /*0280*/  IMAD.X R17, RZ, RZ, R17, P0 ;  /* 0x000000ffff117224 */ /* 0x000fd000000e0611 */
.L_x_1:
[----:B------:R-:W-:Y:S01]  /*0290*/  IMAD.MOV.U32 R18, RZ, RZ, R24 ;  /* 0x000000ffff127224 */ /* 0x000fe200078e0018 */
[----:B------:R-:W-:Y:S01]  /*02a0*/  MOV R19, R9 ;  /* 0x0000000900137202 */ /* 0x000fe20000000f00 */
[----:B--2---:R-:W2:Y:S04]  /*02b0*/  LDG.E R22, desc[UR4][R16.64+-0x10] ;  /* 0xfffff00410167981 */ /* 0x004ea8000c1e1900 */
[----:B------:R-:W2:Y:S01]  /*02c0*/  LDG.E R18, desc[UR4][R18.64] ;  /* 0x0000000412127981 */ /* 0x000ea2000c1e1900 */
[----:B------:R-:W-:-:S05]  /*02d0*/  IADD3 R20, P0, PT, R24, R25, RZ ;  /* 0x0000001918147210 */ /* 0x000fca0007f1e0ff */
[----:B------:R-:W-:Y:S02]  /*02e0*/  IMAD.X R21, R9, 0x1, R11, P0 ;  /* 0x0000000109157824 */ /* 0x000fe400000e060b */
[----:B--2---:R-:W-:-:S05]  /*02f0*/  IMAD R27, R22, R18, R23 ;  /* 0x00000012161b7224 */ /* 0x004fca00078e0217 */
[----:B------:R1:W-:Y:S04]  /*0300*/  STG.E desc[UR4][R14.64], R27 ;  /* 0x0000001b0e007986 */ /* 0x0003e8000c101904 */
[----:B------:R-:W2:Y:S04]  /*0310*/  LDG.E R28, desc[UR4][R20.64] ;  /* 0x00000004141c7981 */ /* 0x000ea8000c1e1900 */
[----:B------:R-:W2:Y:S01]  /*0320*/  LDG.E R26, desc[UR4][R16.64+-0xc] ;  /* 0xfffff404101a7981 */ /* 0x000ea2000c1e1900 */
[----:B------:R-:W-:-:S05]  /*0330*/  IADD3 R22, P0, PT, R20, R25, RZ ;  /* 0x0000001914167210 */ /* 0x000fca0007f1e0ff */
[----:B------:R-:W-:Y:S02]  /*0340*/  IMAD.X R23, R21, 0x1, R11, P0 ;  /* 0x0000000115177824 */ /* 0x000fe400000e060b */
[----:B--2---:R-:W-:-:S05]  /*0350*/  IMAD R29, R26, R28, R27 ;  /* 0x0000001c1a1d7224 */ /* 0x004fca00078e021b */
[----:B------:R2:W-:Y:S04]  /*0360*/  STG.E desc[UR4][R14.64], R29 ;  /* 0x0000001d0e007986 */ /* 0x0005e8000c101904 */
[----:B------:R-:W1:Y:S04]  /*0370*/  LDG.E R28, desc[UR4][R22.64] ;  /* 0x00000004161c7981 */ /* 0x000e68000c1e1900 */
[----:B------:R-:W1:Y:S01]  /*0380*/  LDG.E R26, desc[UR4][R16.64+-0x8] ;  /* 0xfffff804101a7981 */ /* 0x000e62000c1e1900 */
[----:B------:R-:W-:-:S05]  /*0390*/  IADD3 R18, P0, PT, R22, R25, RZ ;  /* 0x0000001916127210 */ /* 0x000fca0007f1e0ff */
[----:B------:R-:W-:Y:S02]  /*03a0*/  IMAD.X R19, R23, 0x1, R11, P0 ;  /* 0x0000000117137824 */ /* 0x000fe400000e060b */
[----:B-1----:R-:W-:-:S05]  /*03b0*/  IMAD R27, R26, R28, R29 ;  /* 0x0000001c1a1b7224 */ /* 0x002fca00078e021d */
        /* <DEDUP_REMOVED lines=21> */
[----:B------:R-:W-:-:S04]  /*0510*/  IADD3 R20, P0, PT, R18, R25, RZ ;  /* 0x0000001912147210 */ /* 0x000fc80007f1e0ff */
[----:B------:R-:W-:Y:S02]  /*0520*/  IADD3.X R21, PT, PT, R19, R11, RZ, P0, !PT ;  /* 0x0000000b13157210 */ /* 0x000fe400007fe4ff */
[----:B------:R-:W-:Y:S01]  /*0530*/  IADD3 R6, P0, PT, R6, -0x8, RZ ;  /* 0xfffffff806067810 */ /* 0x000fe20007f1e0ff */
[----:B-1----:R-:W-:-:S05]  /*0540*/  IMAD R27, R26, R28, R29 ;  /* 0x0000001c1a1b7224 */ /* 0x002fca00078e021d */
[----:B------:R2:W-:Y:S04]  /*0550*/  STG.E desc[UR4][R14.64], R27 ;  /* 0x0000001b0e007986 */ /* 0x0005e8000c101904 */
[----:B------:R-:W3:Y:S04]  /*0560*/  LDG.E R20, desc[UR4][R20.64] ;  /* 0x0000000414147981 */ /* 0x000ee8000c1e1900 */
[----:B------:R1:W3:Y:S01]  /*0570*/  LDG.E R22, desc[UR4][R16.64+0xc] ;  /* 0x00000c0410167981 */ /* 0x0002e2000c1e1900 */
[----:B------:R-:W-:Y:S02]  /*0580*/  IADD3.X R8, PT, PT, R8, -0x1, RZ, P0, !PT ;  /* 0xffffffff08087810 */ /* 0x000fe400007fe4ff */
[----:B------:R-:W-:-:S04]  /*0590*/  ISETP.NE.U32.AND P0, PT, R6, RZ, PT ;  /* 0x000000ff0600720c */ /* 0x000fc80003f05070 */
[----:B------:R-:W-:Y:S02]  /*05a0*/  ISETP.NE.AND.EX P0, PT, R8, RZ, PT, P0 ;  /* 0x000000ff0800720c */ /* 0x000fe40003f05300 */
[----:B------:R-:W-:Y:S02]  /*05b0*/  LEA R24, P2, R0, R24, 0x5 ;  /* 0x0000001800187211 */ /* 0x000fe400078428ff */
[----:B-1----:R-:W-:-:S03]  /*05c0*/  IADD3 R16, P3, PT, R16, 0x20, RZ ;  /* 0x0000002010107810 */ /* 0x002fc60007f7e0ff */
[----:B------:R-:W-:Y:S02]  /*05d0*/  IMAD.X R9, R9, 0x1, R10, P2 ;  /* 0x0000000109097824 */ /* 0x000fe400010e060a */
[----:B------:R-:W-:Y:S02]  /*05e0*/  IMAD.X R17, RZ, RZ, R17, P3 ;  /* 0x000000ffff117224 */ /* 0x000fe400018e0611 */
[----:B---3--:R-:W-:-:S05]  /*05f0*/  IMAD R23, R22, R20, R27 ;  /* 0x0000001416177224 */ /* 0x008fca00078e021b */
[----:B------:R2:W-:Y:S01]  /*0600*/  STG.E desc[UR4][R14.64], R23 ;  /* 0x000000170e007986 */ /* 0x0005e2000c101904 */
[----:B------:R-:W-:Y:S05]  /*0610*/  @P0 BRA `(.L_x_1) ;  /* 0xfffffffc001c0947 */ /* 0x000fea000383ffff */
.L_x_0:
[----:B------:R-:W-:Y:S05]  /*0620*/  @!P1 EXIT ;  /* 0x000000000000994d */ /* 0x000fea0003800000 */
[----:B------:R-:W-:-:S04]  /*0630*/  LOP3.LUT R6, R0, 0x7, RZ, 0xc0, !PT ;  /* 0x0000000700067812 */ /* 0x000fc800078ec0ff */
[----:B------:R-:W-:-:S04]  /*0640*/  IADD3 R6, P1, PT, R6, -0x1, RZ ;  /* 0xffffffff06067810 */ /* 0x000fc80007f3e0ff */
[----:B------:R-:W-:Y:S01]  /*0650*/  ISETP.GE.U32.AND P0, PT, R6, 0x3, PT ;  /* 0x000000030600780c */ /* 0x000fe20003f06070 */
[----:B------:R-:W-:Y:S01]  /*0660*/  IMAD.X R6, RZ, RZ, -0x1, P1 ;  /* 0xffffffffff067424 */ /* 0x000fe200008e06ff */
[----:B------:R-:W-:-:S04]  /*0670*/  LOP3.LUT P1, R20, R0, 0x3, RZ, 0xc0, !PT ;  /* 0x0000000300147812 */ /* 0x000fc8000782c0ff */
[----:B------:R-:W-:-:S13]  /*0680*/  ISETP.GE.U32.AND.EX P0, PT, R6, RZ, PT, P0 ;  /* 0x000000ff0600720c */ /* 0x000fda0003f06100 */
[----:B------:R-:W-:Y:S05]  /*0690*/  @!P0 BRA `(.L_x_2) ;  /* 0x0000000000948947 */ /* 0x000fea0003800000 */
[----:B------:R-:W1:Y:S01]  /*06a0*/  LDCU.128 UR8, c[0x0][0x380] ;  /* 0x00007000ff0877ac */ /* 0x000e620008000c00 */
[-C--:B------:R-:W-:Y:S01]  /*06b0*/  IMAD R8, R4, R0.reuse, RZ ;  /* 0x0000000004087224 */ /* 0x080fe200078e02ff */
[----:B------:R-:W-:Y:S01]  /*06c0*/  IADD3 R6, P0, PT, R2, R5, RZ ;  /* 0x0000000502067210 */ /* 0x000fe20007f1e0ff */
[----:B------:R-:W-:-:S04]  /*06d0*/  IMAD.WIDE.U32 R16, R5, R0, R12 ;  /* 0x0000000005107225 */ /* 0x000fc800078e000c */
[----:B------:R-:W-:Y:S02]  /*06e0*/  IMAD R11, R7, R5, R8 ;  /* 0x00000005070b7224 */ /* 0x000fe400078e0208 */
[----:B------:R-:W-:Y:S02]  /*06f0*/  IMAD.X R9, R3, 0x1, R4, P0 ;  /* 0x0000000103097824 */ /* 0x000fe400000e0604 */
[----:B------:R-:W-:Y:S01]  /*0700*/  IMAD.IADD R11, R17, 0x1, R11 ;  /* 0x00000001110b7824 */ /* 0x000fe200078e020b */
[----:B-1----:R-:W-:Y:S02]  /*0710*/  LEA R8, P2, R6, UR8, 0x2 ;  /* 0x0000000806087c11 */ /* 0x002fe4000f8410ff */
[----:B------:R-:W-:Y:S02]  /*0720*/  LEA R10, P0, R16, UR10, 0x2 ;  /* 0x0000000a100a7c11 */ /* 0x000fe4000f8010ff */
[----:B------:R-:W-:Y:S02]  /*0730*/  LEA.HI.X R9, R6, UR9, R9, 0x2, P2 ;  /* 0x0000000906097c11 */ /* 0x000fe400090f1409 */
[----:B------:R-:W-:-:S03]  /*0740*/  LEA.HI.X R11, R16, UR11, R11, 0x2, P0 ;  /* 0x0000000b100b7c11 */ /* 0x000fc600080f140b */
[----:B------:R-:W2:Y:S04]  /*0750*/  LDG.E R6, desc[UR4][R8.64] ;  /* 0x0000000408067981 */ /* 0x000ea8000c1e1900 */
[----:B------:R-:W2:Y:S01]  /*0760*/  LDG.E R18, desc[UR4][R10.64] ;  /* 0x000000040a127981 */ /* 0x000ea2000c1e1900 */
[C---:B------:R-:W-:Y:S01]  /*0770*/  IMAD.SHL.U32 R25, R0.reuse, 0x4, RZ ;  /* 0x0000000400197824 */ /* 0x040fe200078e00ff */
[----:B------:R-:W-:-:S04]  /*0780*/  SHF.L.U64.HI R21, R0, 0x2, R7 ;  /* 0x0000000200157819 */ /* 0x000fc80000010207 */
[----:B------:R-:W-:-:S04]  /*0790*/  IADD3 R16, P0, PT, R10, R25, RZ ;  /* 0x000000190a107210 */ /* 0x000fc80007f1e0ff */
[----:B------:R-:W-:Y:S01]  /*07a0*/  IADD3.X R17, PT, PT, R11, R21, RZ, P0, !PT ;  /* 0x000000150b117210 */ /* 0x000fe200007fe4ff */
        /* <DEDUP_REMOVED lines=16> */
[----:B------:R-:W-:-:S05]  /*08b0*/  IADD3 R5, P0, PT, R5, 0x4, RZ ;  /* 0x0000000405057810 */ /* 0x000fca0007f1e0ff */
[----:B------:R-:W-:Y:S02]  /*08c0*/  IMAD.X R4, RZ, RZ, R4, P0 ;  /* 0x000000ffff047224 */ /* 0x000fe400000e0604 */
[----:B-1----:R-:W-:-:S05]  /*08d0*/  IMAD R23, R6, R10, R21 ;  /* 0x0000000a06177224 */ /* 0x002fca00078e0215 */
[----:B------:R3:W-:Y:S02]  /*08e0*/  STG.E desc[UR4][R14.64], R23 ;  /* 0x000000170e007986 */ /* 0x0007e4000c101904 */
.L_x_2:
[----:B------:R-:W-:Y:S05]  /*08f0*/  @!P1 EXIT ;  /* 0x000000000000994d */ /* 0x000fea0003800000 */
[----:B------:R-:W-:Y:S02]  /*0900*/  ISETP.NE.AND P1, PT, R20, 0x1, PT ;  /* 0x000000011400780c */ /* 0x000fe40003f25270 */
[----:B------:R-:W-:-:S04]  /*0910*/  LOP3.LUT R6, R0, 0x1, RZ, 0xc0, !PT ;  /* 0x0000000100067812 */ /* 0x000fc800078ec0ff */
[----:B------:R-:W-:-:S07]  /*0920*/  ISETP.NE.U32.AND P0, PT, R6, 0x1, PT ;  /* 0x000000010600780c */ /* 0x000fce0003f05070 */
[----:B------:R-:W-:Y:S06]  /*0930*/  @!P1 BRA `(.L_x_3) ;  /* 0x0000000000649947 */ /* 0x000fec0003800000 */
[----:B------:R-:W1:Y:S01]  /*0940*/  LDCU.128 UR8, c[0x0][0x380] ;  /* 0x00007000ff0877ac */ /* 0x000e620008000c00 */
[-C--:B------:R-:W-:Y:S01]  /*0950*/  IMAD R8, R4, R0.reuse, RZ ;  /* 0x0000000004087224 */ /* 0x080fe200078e02ff */
[-C--:B------:R-:W-:Y:S01]  /*0960*/  IADD3 R6, P1, PT, R2, R5.reuse, RZ ;  /* 0x0000000502067210 */ /* 0x080fe20007f3e0ff */
[----:B------:R-:W-:Y:S02]  /*0970*/  IMAD.MOV.U32 R10, RZ, RZ, R12 ;  /* 0x000000ffff0a7224 */ /* 0x000fe400078e000c */
[----:B------:R-:W-:Y:S02]  /*0980*/  IMAD.MOV.U32 R11, RZ, RZ, R13 ;  /* 0x000000ffff0b7224 */ /* 0x000fe400078e000d */
[----:B------:R-:W-:Y:S02]  /*0990*/  IMAD R17, R7, R5, R8 ;  /* 0x0000000507117224 */ /* 0x000fe400078e0208 */
[----:B------:R-:W-:-:S04]  /*09a0*/  IMAD.WIDE.U32 R10, R5, R0, R10 ;  /* 0x00000000050a7225 */ /* 0x000fc800078e000a */
[----:B------:R-:W-:Y:S01]  /*09b0*/  IMAD.X R9, R3, 0x1, R4, P1 ;  /* 0x0000000103097824 */ /* 0x000fe200008e0604 */
[----:B------:R-:W-:Y:S02]  /*09c0*/  IADD3 R17, PT, PT, R11, R17, RZ ;  /* 0x000000110b117210 */ /* 0x000fe40007ffe0ff */
[----:B-1----:R-:W-:Y:S02]  /*09d0*/  LEA R8, P2, R6, UR8, 0x2 ;  /* 0x0000000806087c11 */ /* 0x002fe4000f8410ff */
[----:B------:R-:W-:Y:S02]  /*09e0*/  LEA R16, P1, R10, UR10, 0x2 ;  /* 0x0000000a0a107c11 */ /* 0x000fe4000f8210ff */
[----:B------:R-:W-:Y:S02]  /*09f0*/  LEA.HI.X R9, R6, UR9, R9, 0x2, P2 ;  /* 0x0000000906097c11 */ /* 0x000fe400090f1409 */
[----:B------:R-:W-:-:S03]  /*0a00*/  LEA.HI.X R17, R10, UR11, R17, 0x2, P1 ;  /* 0x0000000b0a117c11 */ /* 0x000fc600088f1411 */
[----:B------:R-:W4:Y:S04]  /*0a10*/  LDG.E R6, desc[UR4][R8.64] ;  /* 0x0000000408067981 */ /* 0x000f28000c1e1900 */
[----:B------:R-:W4:Y:S01]  /*0a20*/  LDG.E R18, desc[UR4][R16.64] ;  /* 0x0000000410127981 */ /* 0x000f22000c1e1900 */
[----:B------:R-:W-:-:S04]  /*0a30*/  LEA R10, P1, R0, R16, 0x2 ;  /* 0x00000010000a7211 */ /* 0x000fc800078210ff */
[----:B------:R-:W-:Y:S01]  /*0a40*/  LEA.HI.X R11, R0, R17, R7, 0x2, P1 ;  /* 0x00000011000b7211 */ /* 0x000fe200008f1407 */
[----:B----4-:R-:W-:-:S05]  /*0a50*/  IMAD R19, R6, R18, R23 ;  /* 0x0000001206137224 */ /* 0x010fca00078e0217 */
[----:B------:R1:W-:Y:S04]  /*0a60*/  STG.E desc[UR4][R14.64], R19 ;  /* 0x000000130e007986 */ /* 0x0003e8000c101904 */
[----:B------:R-:W2:Y:S04]  /*0a70*/  LDG.E R6, desc[UR4][R8.64+0x4] ;  /* 0x0000040408067981 */ /* 0x000ea8000c1e1900 */
[----:B------:R-:W2:Y:S01]  /*0a80*/  LDG.E R10, desc[UR4][R10.64] ;  /* 0x000000040a0a7981 */ /* 0x000ea2000c1e1900 */
[----:B------:R-:W-:-:S05]  /*0a90*/  IADD3 R5, P1, PT, R5, 0x2, RZ ;  /* 0x0000000205057810 */ /* 0x000fca0007f3e0ff */
[----:B------:R-:W-:Y:S02]  /*0aa0*/  IMAD.X R4, RZ, RZ, R4, P1 ;  /* 0x000000ffff047224 */ /* 0x000fe400008e0604 */
[----:B--23--:R-:W-:-:S05]  /*0ab0*/  IMAD R23, R6, R10, R19 ;  /* 0x0000000a06177224 */ /* 0x00cfca00078e0213 */
[----:B------:R1:W-:Y:S02]  /*0ac0*/  STG.E desc[UR4][R14.64], R23 ;  /* 0x000000170e007986 */ /* 0x0003e4000c101904 */
.L_x_3:
[----:B------:R-:W-:Y:S05]  /*0ad0*/  @P0 EXIT ;  /* 0x000000000000094d */ /* 0x000fea0003800000 */
[----:B------:R-:W4:Y:S01]  /*0ae0*/  LDCU.128 UR8, c[0x0][0x380] ;  /* 0x00007000ff0877ac */ /* 0x000f220008000c00 */
[----:B------:R-:W-:Y:S01]  /*0af0*/  IMAD.MOV.U32 R8, RZ, RZ, R12 ;  /* 0x000000ffff087224 */ /* 0x000fe200078e000c */
[----:B------:R-:W-:Y:S01]  /*0b00*/  IADD3 R6, P0, PT, R2, R5, RZ ;  /* 0x0000000502067210 */ /* 0x000fe20007f1e0ff */
[----:B------:R-:W-:Y:S02]  /*0b10*/  IMAD.MOV.U32 R9, RZ, RZ, R13 ;  /* 0x000000ffff097224 */ /* 0x000fe400078e000d */
[-C--:B------:R-:W-:Y:S02]  /*0b20*/  IMAD R10, R4, R0.reuse, RZ ;  /* 0x00000000040a7224 */ /* 0x080fe400078e02ff */
[----:B------:R-:W-:-:S04]  /*0b30*/  IMAD.WIDE.U32 R8, R5, R0, R8 ;  /* 0x0000000005087225 */ /* 0x000fc800078e0008 */
[----:B------:R-:W-:Y:S02]  /*0b40*/  IMAD R5, R7, R5, R10 ;  /* 0x0000000507057224 */ /* 0x000fe400078e020a */
[----:B------:R-:W-:Y:S02]  /*0b50*/  IMAD.X R3, R3, 0x1, R4, P0 ;  /* 0x0000000103037824 */ /* 0x000fe400000e0604 */
[----:B------:R-:W-:Y:S01]  /*0b60*/  IMAD.IADD R5, R9, 0x1, R5 ;  /* 0x0000000109057824 */ /* 0x000fe200078e0205 */
[----:B----4-:R-:W-:Y:S02]  /*0b70*/  LEA R2, P0, R6, UR8, 0x2 ;  /* 0x0000000806027c11 */ /* 0x010fe4000f8010ff */
[----:B------:R-:W-:Y:S02]  /*0b80*/  LEA R4, P1, R8, UR10, 0x2 ;  /* 0x0000000a08047c11 */ /* 0x000fe4000f8210ff */
[----:B------:R-:W-:Y:S02]  /*0b90*/  LEA.HI.X R3, R6, UR9, R3, 0x2, P0 ;  /* 0x0000000906037c11 */ /* 0x000fe400080f1403 */
[----:B------:R-:W-:-:S03]  /*0ba0*/  LEA.HI.X R5, R8, UR11, R5, 0x2, P1 ;  /* 0x0000000b08057c11 */ /* 0x000fc600088f1405 */
[----:B------:R-:W1:Y:S04]  /*0bb0*/  LDG.E R2, desc[UR4][R2.64] ;  /* 0x0000000402027981 */ /* 0x000e68000c1e1900 */
[----:B------:R-:W1:Y:S02]  /*0bc0*/  LDG.E R4, desc[UR4][R4.64] ;  /* 0x0000000404047981 */ /* 0x000e64000c1e1900 */
[----:B-123--:R-:W-:-:S05]  /*0bd0*/  IMAD R23, R2, R4, R23 ;  /* 0x0000000402177224 */ /* 0x00efca00078e0217 */
[----:B------:R-:W-:Y:S01]  /*0be0*/  STG.E desc[UR4][R14.64], R23 ;  /* 0x000000170e007986 */ /* 0x000fe2000c101904 */
[----:B------:R-:W-:Y:S05]  /*0bf0*/  EXIT ;  /* 0x000000000000794d */ /* 0x000fea0003800000 */
.L_x_4:
[----:B------:R-:W-:-:S00]  /*0c00*/  BRA `(.L_x_4) ;  /* 0xfffffffc00fc7947 */ /* 0x000fc0000383ffff */
[----:B------:R-:W-:-:S00]  /*0c10*/  NOP ;  /* 0x0000000000007918 */ /* 0x000fc00000000000 */
        /* <DEDUP_REMOVED lines=14> */
.L_x_5:


//--------------------- .nv.shared.reserved.0     --------------------------
	.section	.nv.shared.reserved.0,"aw",@nobits
	.weak		__nv_reservedSMEM_offset_0_alias
	.size		__nv_reservedSMEM_offset_0_alias, 0, 64
	.other		__nv_reservedSMEM_offset_0_alias,@"STO_CUDA_RESERVED_SHARED STV_DEFAULT"
__nv_reservedSMEM_offset_0_alias:
	.zero		0
	.zero		64


//--------------------- .nv.constant0._Z8multiplyPiS_S_i --------------------------
	.section	.nv.constant0._Z8multiplyPiS_S_i,"a",@progbits
	.sectionflags	@""
	.align	4
.nv.constant0._Z8multiplyPiS_S_i:
	.zero		924


//--------------------- SYMBOLS --------------------------

	.type		.nv.reservedSmem.offset0,@object
	.size		.nv.reservedSmem.offset0,0x4
